//
// Generated by NVIDIA NVVM Compiler
//
// Compiler Build ID: CL-36424714
// Cuda compilation tools, release 13.0, V13.0.88
// Based on NVVM 20.0.0
//

.version 9.0
.target sm_100
.address_size 64

	// .globl	_Z14twodims_kerneljj

.visible .entry _Z14twodims_kerneljj(
	.param .u32 _Z14twodims_kerneljj_param_0,
	.param .u32 _Z14twodims_kerneljj_param_1
)
{


	ret;

}


// ===== COMPILED SASS (sm_100) =====

	.target	sm_100

	.elftype	@"ET_EXEC"


//--------------------- .note.nv.tkinfo           --------------------------
	.section	.note.nv.tkinfo,"",@"SHT_NOTE"
	.sectionflags	@"SHF_NOTE_NV_TKINFO"
	.tkinfo
        /*0018*/ 	.word	0x00000002
        /*0030*/ 	.string	""
        /*0030*/ 	.string	"ptxas"
        /*0030*/ 	.string	"Cuda compilation tools, release 13.0, V13.0.88"
        /*0030*/ 	.string	"Build cuda_13.0.r13.0/compiler.36424714_0"
        /*0030*/ 	.string	"-arch sm_100 -m 64 "



//--------------------- .note.nv.cuinfo           --------------------------
	.section	.note.nv.cuinfo,"",@"SHT_NOTE"
	.sectionflags	@"SHF_NOTE_NV_CUINFO"
        /*0018*/ 	.short	0x0002
        /*001a*/ 	.short	0x0064
        /*001c*/ 	.short	0x0082
	.zero		2


//--------------------- .nv.info                  --------------------------
	.section	.nv.info,"",@"SHT_CUDA_INFO"
	.align	4


	//----- nvinfo : EIATTR_REGCOUNT
	.align		4
        /*0000*/ 	.byte	0x04, 0x2f
        /*0002*/ 	.short	(.L_1 - .L_0)
	.align		4
.L_0:
        /*0004*/ 	.word	index@(_Z14twodims_kerneljj)
        /*0008*/ 	.word	0x00000004


	//----- nvinfo : EIATTR_FRAME_SIZE
	.align		4
.L_1:
        /*000c*/ 	.byte	0x04, 0x11
        /*000e*/ 	.short	(.L_3 - .L_2)
	.align		4
.L_2:
        /*0010*/ 	.word	index@(_Z14twodims_kerneljj)
        /*0014*/ 	.word	0x00000000


	//----- nvinfo : EIATTR_MIN_STACK_SIZE
	.align		4
.L_3:
        /*0018*/ 	.byte	0x04, 0x12
        /*001a*/ 	.short	(.L_5 - .L_4)
	.align		4
.L_4:
        /*001c*/ 	.word	index@(_Z14twodims_kerneljj)
        /*0020*/ 	.word	0x00000000
.L_5:


//--------------------- .nv.compat                --------------------------
	.section	.nv.compat,"",@"SHT_CUDA_COMPAT_INFO"
	.align	4
        /*0000*/ 	.byte	0x02, 0x09, 0x00, 0x00, 0x02, 0x02, 0x01, 0x00, 0x02, 0x05, 0x05, 0x00, 0x03, 0x07, 0x01, 0x01
        /*0010*/ 	.byte	0x02, 0x03, 0x00, 0x00, 0x02, 0x06, 0x01, 0x00, 0x04, 0x0b, 0x08, 0x00, 0x09, 0x00, 0x00, 0x00
        /*0020*/ 	.byte	0x00, 0x00, 0x00, 0x00


//--------------------- .nv.info._Z14twodims_kerneljj --------------------------
	.section	.nv.info._Z14twodims_kerneljj,"",@"SHT_CUDA_INFO"
	.sectionflags	@""
	.align	4


	//----- nvinfo : EIATTR_CUDA_API_VERSION
	.align		4
        /*0000*/ 	.byte	0x04, 0x37
        /*0002*/ 	.short	(.L_7 - .L_6)
.L_6:
        /*0004*/ 	.word	0x00000082


	//----- nvinfo : EIATTR_KPARAM_INFO
	.align		4
.L_7:
        /*0008*/ 	.byte	0x04, 0x17
        /*000a*/ 	.short	(.L_9 - .L_8)
.L_8:
        /*000c*/ 	.word	0x00000000
        /*0010*/ 	.short	0x0001
        /*0012*/ 	.short	0x0004
        /*0014*/ 	.byte	0x00, 0xf0, 0x11, 0x00


	//----- nvinfo : EIATTR_KPARAM_INFO
	.align		4
.L_9:
        /*0018*/ 	.byte	0x04, 0x17
        /*001a*/ 	.short	(.L_11 - .L_10)
.L_10:
        /*001c*/ 	.word	0x00000000
        /*0020*/ 	.short	0x0000
        /*0022*/ 	.short	0x0000
        /*0024*/ 	.byte	0x00, 0xf0, 0x11, 0x00


	//----- nvinfo : EIATTR_SPARSE_MMA_MASK
	.align		4
.L_11:
        /*0028*/ 	.byte	0x03, 0x50
        /*002a*/ 	.short	0x0000


	//----- nvinfo : EIATTR_MAXREG_COUNT
	.align		4
        /*002c*/ 	.byte	0x03, 0x1b
        /*002e*/ 	.short	0x00ff


	//----- nvinfo : EIATTR_MERCURY_ISA_VERSION
	.align		4
        /*0030*/ 	.byte	0x03, 0x5f
        /*0032*/ 	.short	0x0101


	//----- nvinfo : EIATTR_VRC_CTA_INIT_COUNT
	.align		4
        /*0034*/ 	.byte	0x02, 0x4a
	.zero		1
	.zero		1


	//----- nvinfo : EIATTR_EXIT_INSTR_OFFSETS
	.align		4
        /*0038*/ 	.byte	0x04, 0x1c
        /*003a*/ 	.short	(.L_13 - .L_12)


	//   ....[0]....
.L_12:
        /*003c*/ 	.word	0x00000010


	//----- nvinfo : EIATTR_CBANK_PARAM_SIZE
	.align		4
.L_13:
        /*0040*/ 	.byte	0x03, 0x19
        /*0042*/ 	.short	0x0008


	//----- nvinfo : EIATTR_PARAM_CBANK
	.align		4
        /*0044*/ 	.byte	0x04, 0x0a
        /*0046*/ 	.short	(.L_15 - .L_14)
	.align		4
.L_14:
        /*0048*/ 	.word	index@(.nv.constant0._Z14twodims_kerneljj)
        /*004c*/ 	.short	0x0380
        /*004e*/ 	.short	0x0008


	//----- nvinfo : EIATTR_SW_WAR
	.align		4
.L_15:
        /*0050*/ 	.byte	0x04, 0x36
        /*0052*/ 	.short	(.L_17 - .L_16)
.L_16:
        /*0054*/ 	.word	0x00000008
.L_17:


//--------------------- .nv.callgraph             --------------------------
	.section	.nv.callgraph,"",@"SHT_CUDA_CALLGRAPH"
	.align	4
	.sectionentsize	8
	.align		4
        /*0000*/ 	.word	0x00000000
	.align		4
        /*0004*/ 	.word	0xffffffff
	.align		4
        /*0008*/ 	.word	0x00000000
	.align		4
        /*000c*/ 	.word	0xfffffffe
	.align		4
        /*0010*/ 	.word	0x00000000
	.align		4
        /*0014*/ 	.word	0xfffffffd
	.align		4
        /*0018*/ 	.word	0x00000000
	.align		4
        /*001c*/ 	.word	0xfffffffc


//--------------------- .text._Z14twodims_kerneljj --------------------------
	.section	.text._Z14twodims_kerneljj,"ax",@progbits
	.align	128
        .global         _Z14twodims_kerneljj
        .type           _Z14twodims_kerneljj,@function
        .size           _Z14twodims_kerneljj,(.L_x_1 - _Z14twodims_kerneljj)
        .other          _Z14twodims_kerneljj,@"STO_CUDA_ENTRY STV_DEFAULT"
_Z14twodims_kerneljj:
.text._Z14twodims_kerneljj:
[----:B------:R-:W-:Y:S01]  /*0000*/  LDC R1, c[0x0][0x37c] ;  /* 0x0000df00ff017b82 */ /* 0x000fe20000000800 */
[----:B------:R-:W-:Y:S05]  /*0010*/  EXIT ;  /* 0x000000000000794d */ /* 0x000fea0003800000 */
.L_x_0:
[----:B------:R-:W-:-:S00]  /*0020*/  BRA `(.L_x_0) ;  /* 0xfffffffc00fc7947 */ /* 0x000fc0000383ffff */
[----:B------:R-:W-:-:S00]  /*0030*/  NOP ;  /* 0x0000000000007918 */ /* 0x000fc00000000000 */
        /* <DEDUP_REMOVED lines=12> */
.L_x_1:


//--------------------- .nv.shared.reserved.0     --------------------------
	.section	.nv.shared.reserved.0,"aw",@nobits
	.weak		__nv_reservedSMEM_offset_0_alias
	.size		__nv_reservedSMEM_offset_0_alias, 0, 64
	.other		__nv_reservedSMEM_offset_0_alias,@"STO_CUDA_RESERVED_SHARED STV_DEFAULT"
__nv_reservedSMEM_offset_0_alias:
	.zero		0
	.zero		64


//--------------------- .nv.constant0._Z14twodims_kerneljj --------------------------
	.section	.nv.constant0._Z14twodims_kerneljj,"a",@progbits
	.sectionflags	@""
	.align	4
.nv.constant0._Z14twodims_kerneljj:
	.zero		904


//--------------------- SYMBOLS --------------------------

	.type		.nv.reservedSmem.offset0,@object
	.size		.nv.reservedSmem.offset0,0x4
